	.headerflags	@"EF_CUDA_TEXMODE_UNIFIED EF_CUDA_64BIT_ADDRESS EF_CUDA_SM75 EF_CUDA_VIRTUAL_SM(EF_CUDA_SM75)"
	.elftype	@"ET_EXEC"


//--------------------- .nv.info                  --------------------------
	.section	.nv.info,"",@"SHT_CUDA_INFO"
	.align	4


	//----- nvinfo : EIATTR_REGCOUNT
	.align		4
        /*0000*/ 	.byte	0x04, 0x2f
        /*0002*/ 	.short	(.L_1 - .L_0)
	.align		4
.L_0:
        /*0004*/ 	.word	index@(_Z4wmmaP6__halfS0_S0_)
        /*0008*/ 	.word	0x00000011


	//----- nvinfo : EIATTR_MAX_STACK_SIZE
	.align		4
.L_1:
        /*000c*/ 	.byte	0x04, 0x23
        /*000e*/ 	.short	(.L_3 - .L_2)
	.align		4
.L_2:
        /*0010*/ 	.word	index@(_Z4wmmaP6__halfS0_S0_)
        /*0014*/ 	.word	0x00000000


	//----- nvinfo : EIATTR_MIN_STACK_SIZE
	.align		4
.L_3:
        /*0018*/ 	.byte	0x04, 0x12
        /*001a*/ 	.short	(.L_5 - .L_4)
	.align		4
.L_4:
        /*001c*/ 	.word	index@(_Z4wmmaP6__halfS0_S0_)
        /*0020*/ 	.word	0x00000000


	//----- nvinfo : EIATTR_FRAME_SIZE
	.align		4
.L_5:
        /*0024*/ 	.byte	0x04, 0x11
        /*0026*/ 	.short	(.L_7 - .L_6)
	.align		4
.L_6:
        /*0028*/ 	.word	index@(_Z4wmmaP6__halfS0_S0_)
        /*002c*/ 	.word	0x00000000
.L_7:


//--------------------- .nv.info._Z4wmmaP6__halfS0_S0_ --------------------------
	.section	.nv.info._Z4wmmaP6__halfS0_S0_,"",@"SHT_CUDA_INFO"
	.align	4


	//----- nvinfo : EIATTR_PARAM_CBANK
	.align		4
        /*0000*/ 	.byte	0x04, 0x0a
        /*0002*/ 	.short	(.L_9 - .L_8)
	.align		4
.L_8:
        /*0004*/ 	.word	index@(.nv.constant0._Z4wmmaP6__halfS0_S0_)
        /*0008*/ 	.short	0x0160
        /*000a*/ 	.short	0x0018


	//----- nvinfo : EIATTR_CBANK_PARAM_SIZE
	.align		4
.L_9:
        /*000c*/ 	.byte	0x03, 0x19
        /*000e*/ 	.short	0x0018


	//----- nvinfo : EIATTR_KPARAM_INFO
	.align		4
        /*0010*/ 	.byte	0x04, 0x17
        /*0012*/ 	.short	(.L_11 - .L_10)
.L_10:
        /*0014*/ 	.word	0x00000000
        /*0018*/ 	.short	0x0002
        /*001a*/ 	.short	0x0010
        /*001c*/ 	.byte	0x00, 0xf0, 0x21, 0x00


	//----- nvinfo : EIATTR_KPARAM_INFO
	.align		4
.L_11:
        /*0020*/ 	.byte	0x04, 0x17
        /*0022*/ 	.short	(.L_13 - .L_12)
.L_12:
        /*0024*/ 	.word	0x00000000
        /*0028*/ 	.short	0x0001
        /*002a*/ 	.short	0x0008
        /*002c*/ 	.byte	0x00, 0xf0, 0x21, 0x00


	//----- nvinfo : EIATTR_KPARAM_INFO
	.align		4
.L_13:
        /*0030*/ 	.byte	0x04, 0x17
        /*0032*/ 	.short	(.L_15 - .L_14)
.L_14:
        /*0034*/ 	.word	0x00000000
        /*0038*/ 	.short	0x0000
        /*003a*/ 	.short	0x0000
        /*003c*/ 	.byte	0x00, 0xf0, 0x21, 0x00


	//----- nvinfo : EIATTR_WMMA_USED
	.align		4
.L_15:
        /*0040*/ 	.byte	0x01, 0x2b
	.zero		2


	//----- nvinfo : EIATTR_MAXREG_COUNT
	.align		4
        /*0044*/ 	.byte	0x03, 0x1b
        /*0046*/ 	.short	0x00ff


	//----- nvinfo : EIATTR_EXIT_INSTR_OFFSETS
	.align		4
        /*0048*/ 	.byte	0x04, 0x1c
        /*004a*/ 	.short	(.L_17 - .L_16)


	//   ....[0]....
.L_16:
        /*004c*/ 	.word	0x000002b0
.L_17:


//--------------------- .nv.constant0._Z4wmmaP6__halfS0_S0_ --------------------------
	.section	.nv.constant0._Z4wmmaP6__halfS0_S0_,"a",@progbits
	.align	4
.nv.constant0._Z4wmmaP6__halfS0_S0_:
	.zero		376


//--------------------- .text._Z4wmmaP6__halfS0_S0_ --------------------------
	.section	.text._Z4wmmaP6__halfS0_S0_,"ax",@progbits
	.sectioninfo	@"SHI_REGISTERS=17"
	.align	128
        .global         _Z4wmmaP6__halfS0_S0_
        .type           _Z4wmmaP6__halfS0_S0_,@function
        .size           _Z4wmmaP6__halfS0_S0_,(.L_x_1 - _Z4wmmaP6__halfS0_S0_)
        .other          _Z4wmmaP6__halfS0_S0_,@"STO_CUDA_ENTRY STV_DEFAULT"
_Z4wmmaP6__halfS0_S0_:
.text._Z4wmmaP6__halfS0_S0_:
[----:B------:R-:W-:-:S08]  /*0000*/  IMAD.MOV.U32 R1, RZ, RZ, c[0x0][0x28] ;  /* 0x00000a00ff017624 */ /* 0x000fd000078e00ff */
[----:B------:R-:W0:Y:S02]  /*0010*/  S2R R12, SR_LANEID ;  /* 0x00000000000c7919 */ /* 0x000e240000000000 */
[----:B0-----:R-:W-:-:S04]  /*0020*/  LOP3.LUT R2, R12, 0xf, RZ, 0xc0, !PT ;  /* 0x0000000f0c027812 */ /* 0x001fc800078ec0ff */
[--C-:B------:R-:W-:Y:S02]  /*0030*/  SHF.R.U32.HI R3, RZ, 0x3, R2.reuse ;  /* 0x00000003ff037819 */ /* 0x100fe40000011602 */
[----:B------:R-:W-:Y:S02]  /*0040*/  LOP3.LUT R4, R2, 0x7, RZ, 0xc0, !PT ;  /* 0x0000000702047812 */ /* 0x000fe400078ec0ff */
[----:B------:R-:W-:Y:S01]  /*0050*/  SHF.R.U32.HI R5, RZ, 0x4, R2 ;  /* 0x00000004ff057819 */ /* 0x000fe20000011602 */
[C---:B------:R-:W-:Y:S01]  /*0060*/  IMAD.SHL.U32 R2, R3.reuse, 0x8, RZ ;  /* 0x0000000803027824 */ /* 0x040fe200078e00ff */
[----:B------:R-:W-:-:S03]  /*0070*/  SHF.L.U32 R3, R3, 0x3, RZ ;  /* 0x0000000303037819 */ /* 0x000fc600000006ff */
[C-C-:B------:R-:W-:Y:S01]  /*0080*/  IMAD R7, R5.reuse, 0x8, R4.reuse ;  /* 0x0000000805077824 */ /* 0x140fe200078e0204 */
[----:B------:R-:W-:Y:S01]  /*0090*/  LOP3.LUT R2, R2, 0x8, RZ, 0xe2, !PT ;  /* 0x0000000802027812 */ /* 0x000fe200078ee2ff */
[----:B------:R-:W-:Y:S01]  /*00a0*/  IMAD.SHL.U32 R5, R5, 0x8, RZ ;  /* 0x0000000805057824 */ /* 0x000fe200078e00ff */
[----:B------:R-:W-:Y:S02]  /*00b0*/  LOP3.LUT R4, R3, 0x8, R4, 0xe2, !PT ;  /* 0x0000000803047812 */ /* 0x000fe400078ee204 */
[----:B------:R-:W-:Y:S01]  /*00c0*/  MOV R3, 0x10 ;  /* 0x0000001000037802 */ /* 0x000fe20000000f00 */
[----:B------:R-:W-:Y:S02]  /*00d0*/  IMAD R2, R7, 0x10, R2 ;  /* 0x0000001007027824 */ /* 0x000fe400078e0202 */
[----:B------:R-:W-:Y:S02]  /*00e0*/  IMAD R4, R4, 0x12, R5 ;  /* 0x0000001204047824 */ /* 0x000fe400078e0205 */
[----:B------:R-:W-:-:S02]  /*00f0*/  IMAD.SHL.U32 R13, R2, 0x2, RZ ;  /* 0x00000002020d7824 */ /* 0x000fc400078e00ff */
[----:B------:R-:W-:-:S03]  /*0100*/  IMAD.SHL.U32 R14, R4, 0x2, RZ ;  /* 0x00000002040e7824 */ /* 0x000fc600078e00ff */
[----:B------:R-:W-:-:S03]  /*0110*/  IADD3 R2, R13, 0x200, RZ ;  /* 0x000002000d027810 */ /* 0x000fc60007ffe0ff */
[----:B------:R-:W-:Y:S02]  /*0120*/  LDSM.16.M88.2 R6, [R13+0x200] ;  /* 0x000200000d06783b */ /* 0x000fe40000000100 */
[----:B------:R-:W-:Y:S02]  /*0130*/  IMAD R4, R3, 0x10, R2 ;  /* 0x0000001003047824 */ /* 0x000fe400078e0202 */
[----:B------:R-:W0:Y:S04]  /*0140*/  LDSM.16.M88.2 R8, [R14] ;  /* 0x000000000e08783b */ /* 0x000e280000000100 */
[----:B------:R-:W-:Y:S04]  /*0150*/  LDSM.16.M88.2 R2, [R14+0x10] ;  /* 0x000010000e02783b */ /* 0x000fe80000000100 */
[----:B------:R-:W1:Y:S01]  /*0160*/  LDSM.16.M88.2 R4, [R4] ;  /* 0x000000000404783b */ /* 0x000e620000000100 */
[----:B0-----:R-:W5:-:S08]  /*0170*/  HMMA.1688.F16 R10, R8, R6, R0 ;  /* 0x00000006080a723c */ /* 0x001f500000000000 */
[----:B-1----:R-:W5:-:S08]  /*0180*/  HMMA.1688.F16 R8, R8, R4, R0 ;  /* 0x000000040808723c */ /* 0x002f500000000000 */
[----:B-----5:R-:W5:-:S08]  /*0190*/  HMMA.1688.F16 R6, R2, R7, R10 ;  /* 0x000000070206723c */ /* 0x020f50000000000a */
[----:B------:R5:W5:-:S05]  /*01a0*/  HMMA.1688.F16 R8, R2, R5, R8 ;  /* 0x000000050208723c */ /* 0x000b4a0000000008 */
[----:B-----5:R-:W-:Y:S01]  /*01b0*/  LOP3.LUT R2, R12, 0x3, RZ, 0xc0, !PT ;  /* 0x000000030c027812 */ /* 0x020fe200078ec0ff */
[----:B------:R-:W0:Y:S01]  /*01c0*/  MOVM.16.MT88 R11, R6 ;  /* 0x00000000060b723a */ /* 0x000e220000000000 */
[----:B------:R-:W-:Y:S02]  /*01d0*/  SHF.R.U32.HI R5, RZ, 0x2, R12 ;  /* 0x00000002ff057819 */ /* 0x000fe4000001160c */
[----:B------:R-:W-:Y:S01]  /*01e0*/  MOV R3, RZ ;  /* 0x000000ff00037202 */ /* 0x000fe20000000f00 */
[----:B------:R-:W1:Y:S04]  /*01f0*/  MOVM.16.MT88 R7, R7 ;  /* 0x000000000707723a */ /* 0x000e680000000000 */
[----:B------:R-:W-:Y:S01]  /*0200*/  IMAD.WIDE.U32 R2, R5, 0x8, R2 ;  /* 0x0000000805027825 */ /* 0x000fe200078e0002 */
[----:B------:R-:W2:Y:S04]  /*0210*/  MOVM.16.MT88 R13, R8 ;  /* 0x00000000080d723a */ /* 0x000ea80000000000 */
[----:B------:R-:W3:Y:S02]  /*0220*/  MOVM.16.MT88 R9, R9 ;  /* 0x000000000909723a */ /* 0x000ee40000000000 */
[----:B------:R-:W-:-:S04]  /*0230*/  LEA R4, P0, R2, c[0x0][0x170], 0x2 ;  /* 0x00005c0002047a11 */ /* 0x000fc800078010ff */
[----:B------:R-:W-:Y:S01]  /*0240*/  LEA.HI.X R5, R2, c[0x0][0x174], R3, 0x2, P0 ;  /* 0x00005d0002057a11 */ /* 0x000fe200000f1403 */
[----:B------:R-:W-:-:S04]  /*0250*/  IMAD.MOV.U32 R3, RZ, RZ, 0x8 ;  /* 0x00000008ff037424 */ /* 0x000fc800078e00ff */
[----:B------:R-:W-:-:S03]  /*0260*/  IMAD.WIDE.U32 R2, R3, 0x20, R4 ;  /* 0x0000002003027825 */ /* 0x000fc600078e0004 */
[----:B0-----:R-:W-:Y:S04]  /*0270*/  STG.E.SYS [R4], R11 ;  /* 0x0000000b04007386 */ /* 0x001fe8000010e900 */
[----:B-1----:R-:W-:Y:S04]  /*0280*/  STG.E.SYS [R4+0x10], R7 ;  /* 0x0000100704007386 */ /* 0x002fe8000010e900 */
[----:B--2---:R-:W-:Y:S04]  /*0290*/  STG.E.SYS [R2], R13 ;  /* 0x0000000d02007386 */ /* 0x004fe8000010e900 */
[----:B---3--:R-:W-:Y:S01]  /*02a0*/  STG.E.SYS [R2+0x10], R9 ;  /* 0x0000100902007386 */ /* 0x008fe2000010e900 */
[----:B------:R-:W-:Y:S05]  /*02b0*/  EXIT ;  /* 0x000000000000794d */ /* 0x000fea0003800000 */
.L_x_0:
[----:B------:R-:W-:-:S00]  /*02c0*/  BRA `(.L_x_0) ;  /* 0xfffffff000007947 */ /* 0x000fc0000383ffff */
[----:B------:R-:W-:-:S00]  /*02d0*/  NOP ;  /* 0x0000000000007918 */ /* 0x000fc00000000000 */
[----:B------:R-:W-:-:S00]  /*02e0*/  NOP ;  /* 0x0000000000007918 */ /* 0x000fc00000000000 */
[----:B------:R-:W-:-:S00]  /*02f0*/  NOP ;  /* 0x0000000000007918 */ /* 0x000fc00000000000 */
.L_x_1:


//--------------------- .nv.shared._Z4wmmaP6__halfS0_S0_ --------------------------
	.section	.nv.shared._Z4wmmaP6__halfS0_S0_,"aw",@nobits
	.align	2
.nv.shared._Z4wmmaP6__halfS0_S0_:
	.zero		1024
